	.headerflags	@"EF_CUDA_TEXMODE_UNIFIED EF_CUDA_64BIT_ADDRESS EF_CUDA_ACCELERATORS EF_CUDA_SM90 EF_CUDA_VIRTUAL_SM(EF_CUDA_SM90)"
	.elftype	@"ET_EXEC"


//--------------------- .nv.info                  --------------------------
	.section	.nv.info,"",@"SHT_CUDA_INFO"
	.align	4


	//----- nvinfo : EIATTR_REGCOUNT
	.align		4
        /*0000*/ 	.byte	0x04, 0x2f
        /*0002*/ 	.short	(.L_1 - .L_0)
	.align		4
.L_0:
        /*0004*/ 	.word	index@(triton_poi_fused_div_sub_0)
        /*0008*/ 	.word	0x0000000e


	//----- nvinfo : EIATTR_MIN_STACK_SIZE
	.align		4
.L_1:
        /*000c*/ 	.byte	0x04, 0x12
        /*000e*/ 	.short	(.L_3 - .L_2)
	.align		4
.L_2:
        /*0010*/ 	.word	index@(triton_poi_fused_div_sub_0)
        /*0014*/ 	.word	0x00000000


	//----- nvinfo : EIATTR_FRAME_SIZE
	.align		4
.L_3:
        /*0018*/ 	.byte	0x04, 0x11
        /*001a*/ 	.short	(.L_5 - .L_4)
	.align		4
.L_4:
        /*001c*/ 	.word	index@(triton_poi_fused_div_sub_0)
        /*0020*/ 	.word	0x00000000


	//----- nvinfo : EIATTR_MIN_STACK_SIZE
	.align		4
.L_5:
        /*0024*/ 	.byte	0x04, 0x12
        /*0026*/ 	.short	(.L_7 - .L_6)
	.align		4
.L_6:
        /*0028*/ 	.word	index@(triton_poi_fused_div_sub_0)
        /*002c*/ 	.word	0x00000000
.L_7:


//--------------------- .nv.info.triton_poi_fused_div_sub_0 --------------------------
	.section	.nv.info.triton_poi_fused_div_sub_0,"",@"SHT_CUDA_INFO"
	.sectionflags	@""
	.align	4


	//----- nvinfo : EIATTR_CUDA_API_VERSION
	.align		4
        /*0000*/ 	.byte	0x04, 0x37
        /*0002*/ 	.short	(.L_9 - .L_8)
.L_8:
        /*0004*/ 	.word	0x0000007c


	//----- nvinfo : EIATTR_KPARAM_INFO
	.align		4
.L_9:
        /*0008*/ 	.byte	0x04, 0x17
        /*000a*/ 	.short	(.L_11 - .L_10)
.L_10:
        /*000c*/ 	.word	0x00000000
        /*0010*/ 	.short	0x0004
        /*0012*/ 	.short	0x0020
        /*0014*/ 	.byte	0x00, 0xf0, 0x11, 0x00


	//----- nvinfo : EIATTR_KPARAM_INFO
	.align		4
.L_11:
        /*0018*/ 	.byte	0x04, 0x17
        /*001a*/ 	.short	(.L_13 - .L_12)
.L_12:
        /*001c*/ 	.word	0x00000000
        /*0020*/ 	.short	0x0003
        /*0022*/ 	.short	0x0018
        /*0024*/ 	.byte	0x00, 0xf4, 0x21, 0x00


	//----- nvinfo : EIATTR_KPARAM_INFO
	.align		4
.L_13:
        /*0028*/ 	.byte	0x04, 0x17
        /*002a*/ 	.short	(.L_15 - .L_14)
.L_14:
        /*002c*/ 	.word	0x00000000
        /*0030*/ 	.short	0x0002
        /*0032*/ 	.short	0x0010
        /*0034*/ 	.byte	0x00, 0xf4, 0x21, 0x00


	//----- nvinfo : EIATTR_KPARAM_INFO
	.align		4
.L_15:
        /*0038*/ 	.byte	0x04, 0x17
        /*003a*/ 	.short	(.L_17 - .L_16)
.L_16:
        /*003c*/ 	.word	0x00000000
        /*0040*/ 	.short	0x0001
        /*0042*/ 	.short	0x0008
        /*0044*/ 	.byte	0x00, 0xf4, 0x21, 0x00


	//----- nvinfo : EIATTR_KPARAM_INFO
	.align		4
.L_17:
        /*0048*/ 	.byte	0x04, 0x17
        /*004a*/ 	.short	(.L_19 - .L_18)
.L_18:
        /*004c*/ 	.word	0x00000000
        /*0050*/ 	.short	0x0000
        /*0052*/ 	.short	0x0000
        /*0054*/ 	.byte	0x00, 0xf4, 0x21, 0x00


	//----- nvinfo : EIATTR_SPARSE_MMA_MASK
	.align		4
.L_19:
        /*0058*/ 	.byte	0x03, 0x50
        /*005a*/ 	.short	0x0000


	//----- nvinfo : EIATTR_MAXREG_COUNT
	.align		4
        /*005c*/ 	.byte	0x03, 0x1b
        /*005e*/ 	.short	0x00ff


	//----- nvinfo : EIATTR_EXIT_INSTR_OFFSETS
	.align		4
        /*0060*/ 	.byte	0x04, 0x1c
        /*0062*/ 	.short	(.L_21 - .L_20)


	//   ....[0]....
.L_20:
        /*0064*/ 	.word	0x00000270


	//----- nvinfo : EIATTR_REQNTID
	.align		4
.L_21:
        /*0068*/ 	.byte	0x04, 0x10
        /*006a*/ 	.short	(.L_23 - .L_22)
.L_22:
        /*006c*/ 	.word	0x00000100
        /*0070*/ 	.word	0x00000001
        /*0074*/ 	.word	0x00000001


	//----- nvinfo : EIATTR_CBANK_PARAM_SIZE
	.align		4
.L_23:
        /*0078*/ 	.byte	0x03, 0x19
        /*007a*/ 	.short	0x0024


	//----- nvinfo : EIATTR_PARAM_CBANK
	.align		4
        /*007c*/ 	.byte	0x04, 0x0a
        /*007e*/ 	.short	(.L_25 - .L_24)
	.align		4
.L_24:
        /*0080*/ 	.word	index@(.nv.constant0.triton_poi_fused_div_sub_0)
        /*0084*/ 	.short	0x0210
        /*0086*/ 	.short	0x0024


	//----- nvinfo : EIATTR_SW_WAR
	.align		4
.L_25:
        /*0088*/ 	.byte	0x04, 0x36
        /*008a*/ 	.short	(.L_27 - .L_26)
.L_26:
        /*008c*/ 	.word	0x00000008
.L_27:


//--------------------- .nv.callgraph             --------------------------
	.section	.nv.callgraph,"",@"SHT_CUDA_CALLGRAPH"
	.align	4
	.sectionentsize	8
	.align		4
        /*0000*/ 	.word	0x00000000
	.align		4
        /*0004*/ 	.word	0xffffffff
	.align		4
        /*0008*/ 	.word	0x00000000
	.align		4
        /*000c*/ 	.word	0xfffffffe
	.align		4
        /*0010*/ 	.word	0x00000000
	.align		4
        /*0014*/ 	.word	0xfffffffd
	.align		4
        /*0018*/ 	.word	0x00000000
	.align		4
        /*001c*/ 	.word	0xfffffffc


//--------------------- .text.triton_poi_fused_div_sub_0 --------------------------
	.section	.text.triton_poi_fused_div_sub_0,"ax",@progbits
	.align	128
        .global         triton_poi_fused_div_sub_0
        .type           triton_poi_fused_div_sub_0,@function
        .size           triton_poi_fused_div_sub_0,(.L_x_1 - triton_poi_fused_div_sub_0)
        .other          triton_poi_fused_div_sub_0,@"STO_CUDA_ENTRY STV_DEFAULT"
triton_poi_fused_div_sub_0:
.text.triton_poi_fused_div_sub_0:
[----:B------:R-:W-:Y:S01]  /*0000*/  LDC R1, c[0x0][0x28] ;  /* 0x00000a00ff017b82 */ /* 0x000fe20000000800 */
[----:B------:R-:W1:Y:S07]  /*0010*/  S2R R0, SR_TID.X ;  /* 0x0000000000007919 */ /* 0x000e6e0000002100 */
[----:B------:R-:W2:Y:S01]  /*0020*/  LDC.64 R6, c[0x0][0x220] ;  /* 0x00008800ff067b82 */ /* 0x000ea20000000a00 */
[----:B------:R-:W-:Y:S01]  /*0030*/  ULDC.64 UR4, c[0x0][0x208] ;  /* 0x0000820000047ab9 */ /* 0x000fe20000000a00 */
[----:B------:R-:W3:Y:S06]  /*0040*/  S2R R11, SR_CTAID.X ;  /* 0x00000000000b7919 */ /* 0x000eec0000002500 */
[----:B------:R-:W4:Y:S01]  /*0050*/  LDC.64 R4, c[0x0][0x218] ;  /* 0x00008600ff047b82 */ /* 0x000f220000000a00 */
[----:B-1----:R-:W-:-:S02]  /*0060*/  SHF.L.U32 R0, R0, 0x1, RZ ;  /* 0x0000000100007819 */ /* 0x002fc400000006ff */
[----:B---3--:R-:W-:Y:S02]  /*0070*/  SHF.R.S32.HI R2, RZ, 0x16, R11 ;  /* 0x00000016ff027819 */ /* 0x008fe4000001140b */
[----:B------:R-:W-:Y:S02]  /*0080*/  LOP3.LUT R0, R0, 0x1fe, RZ, 0xc0, !PT ;  /* 0x000001fe00007812 */ /* 0x000fe400078ec0ff */
[----:B------:R-:W-:Y:S02]  /*0090*/  SGXT R2, R2, 0x1 ;  /* 0x000000010202781a */ /* 0x000fe40000000200 */
[----:B------:R-:W-:-:S04]  /*00a0*/  LEA R11, R11, R0, 0x9 ;  /* 0x000000000b0b7211 */ /* 0x000fc800078e48ff */
[----:B------:R-:W-:-:S04]  /*00b0*/  LEA.HI R2, R2, R11, RZ, 0xc ;  /* 0x0000000b02027211 */ /* 0x000fc800078f60ff */
[----:B------:R-:W-:-:S05]  /*00c0*/  SHF.R.S32.HI R2, RZ, 0xc, R2 ;  /* 0x0000000cff027819 */ /* 0x000fca0000011402 */
[----:B------:R-:W-:-:S05]  /*00d0*/  IMAD.HI R0, R2, 0x55555556, RZ ;  /* 0x5555555602007827 */ /* 0x000fca00078e02ff */
[----:B------:R-:W-:-:S05]  /*00e0*/  LEA.HI R3, R0, R0, RZ, 0x1 ;  /* 0x0000000000037211 */ /* 0x000fca00078f08ff */
[----:B------:R-:W-:Y:S02]  /*00f0*/  IMAD R9, R3, -0x3, R2 ;  /* 0xfffffffd03097824 */ /* 0x000fe400078e0202 */
[----:B------:R-:W1:Y:S02]  /*0100*/  LDC.64 R2, c[0x0][0x210] ;  /* 0x00008400ff027b82 */ /* 0x000e640000000a00 */
[----:B--2---:R-:W-:-:S05]  /*0110*/  IMAD.WIDE R6, R9, 0x4, R6 ;  /* 0x0000000409067825 */ /* 0x004fca00078e0206 */
[----:B------:R-:W2:Y:S01]  /*0120*/  LDG.E.EL R0, desc[UR4][R6.64] ;  /* 0x0000000406007981 */ /* 0x000ea2000c2e1900 */
[----:B----4-:R-:W-:Y:S02]  /*0130*/  IMAD.WIDE R4, R9, 0x4, R4 ;  /* 0x0000000409047825 */ /* 0x010fe400078e0204 */
[----:B------:R-:W3:Y:S04]  /*0140*/  LDC.64 R8, c[0x0][0x228] ;  /* 0x00008a00ff087b82 */ /* 0x000ee80000000a00 */
[----:B------:R-:W4:Y:S01]  /*0150*/  LDG.E.EL R4, desc[UR4][R4.64] ;  /* 0x0000000404047981 */ /* 0x000f22000c2e1900 */
[----:B-1----:R-:W-:-:S06]  /*0160*/  IMAD.WIDE R2, R11, 0x4, R2 ;  /* 0x000000040b027825 */ /* 0x002fcc00078e0202 */
[----:B------:R-:W4:Y:S01]  /*0170*/  LDG.E.64 R2, desc[UR4][R2.64] ;  /* 0x0000000402027981 */ /* 0x000f22000c1e1b00 */
[C---:B--2---:R-:W-:Y:S02]  /*0180*/  FSETP.GT.AND P0, PT, |R0|.reuse, 8.50705917302346158658e+37, PT ;  /* 0x7e8000000000780b */ /* 0x044fe40003f04200 */
[----:B------:R-:W-:-:S11]  /*0190*/  FSETP.GEU.AND P1, PT, |R0|, 1.175494350822287508e-38, PT ;  /* 0x008000000000780b */ /* 0x000fd60003f2e200 */
[----:B------:R-:W-:-:S04]  /*01a0*/  @P0 FMUL R0, R0, 0.25 ;  /* 0x3e80000000000820 */ /* 0x000fc80000400000 */
[----:B------:R-:W-:-:S06]  /*01b0*/  @!P1 FMUL R0, R0, 16777216 ;  /* 0x4b80000000009820 */ /* 0x000fcc0000400000 */
[----:B------:R-:W1:Y:S01]  /*01c0*/  MUFU.RCP R0, R0 ;  /* 0x0000000000007308 */ /* 0x000e620000001000 */
[--C-:B----4-:R-:W-:Y:S01]  /*01d0*/  FADD R6, R2, -R4.reuse ;  /* 0x8000000402067221 */ /* 0x110fe20000000000 */
[----:B------:R-:W-:-:S03]  /*01e0*/  FADD R7, R3, -R4 ;  /* 0x8000000403077221 */ /* 0x000fc60000000000 */
[----:B------:R-:W-:Y:S01]  /*01f0*/  @P0 FMUL R6, R6, 0.25 ;  /* 0x3e80000006060820 */ /* 0x000fe20000400000 */
[----:B------:R-:W-:-:S03]  /*0200*/  @P0 FMUL R7, R7, 0.25 ;  /* 0x3e80000007070820 */ /* 0x000fc60000400000 */
[----:B------:R-:W-:Y:S01]  /*0210*/  @!P1 FMUL R6, R6, 16777216 ;  /* 0x4b80000006069820 */ /* 0x000fe20000400000 */
[----:B------:R-:W-:Y:S01]  /*0220*/  @!P1 FMUL R7, R7, 16777216 ;  /* 0x4b80000007079820 */ /* 0x000fe20000400000 */
[----:B---3--:R-:W-:-:S04]  /*0230*/  IMAD.WIDE R2, R11, 0x4, R8 ;  /* 0x000000040b027825 */ /* 0x008fc800078e0208 */
[C---:B-1----:R-:W-:Y:S01]  /*0240*/  FMUL R6, R0.reuse, R6 ;  /* 0x0000000600067220 */ /* 0x042fe20000400000 */
[----:B------:R-:W-:-:S05]  /*0250*/  FMUL R7, R0, R7 ;  /* 0x0000000700077220 */ /* 0x000fca0000400000 */
[----:B------:R-:W-:Y:S01]  /*0260*/  STG.E.64 desc[UR4][R2.64], R6 ;  /* 0x0000000602007986 */ /* 0x000fe2000c101b04 */
[----:B------:R-:W-:Y:S05]  /*0270*/  EXIT ;  /* 0x000000000000794d */ /* 0x000fea0003800000 */
.L_x_0:
[----:B------:R-:W-:-:S00]  /*0280*/  BRA `(.L_x_0) ;  /* 0xfffffffc00fc7947 */ /* 0x000fc0000383ffff */
[----:B------:R-:W-:-:S00]  /*0290*/  NOP ;  /* 0x0000000000007918 */ /* 0x000fc00000000000 */
        /* <DEDUP_REMOVED lines=14> */
.L_x_1:


//--------------------- .nv.constant0.triton_poi_fused_div_sub_0 --------------------------
	.section	.nv.constant0.triton_poi_fused_div_sub_0,"a",@progbits
	.sectionflags	@""
	.align	4
.nv.constant0.triton_poi_fused_div_sub_0:
	.zero		564
